//
// Generated by NVIDIA NVVM Compiler
//
// Compiler Build ID: CL-36424714
// Cuda compilation tools, release 13.0, V13.0.88
// Based on NVVM 20.0.0
//

.version 9.0
.target sm_100
.address_size 64

	// .globl	_Z17get_positive_dataPKfS0_S0_PKiPfS3_S3_ii

.visible .entry _Z17get_positive_dataPKfS0_S0_PKiPfS3_S3_ii(
	.param .u64 .ptr .align 1 _Z17get_positive_dataPKfS0_S0_PKiPfS3_S3_ii_param_0,
	.param .u64 .ptr .align 1 _Z17get_positive_dataPKfS0_S0_PKiPfS3_S3_ii_param_1,
	.param .u64 .ptr .align 1 _Z17get_positive_dataPKfS0_S0_PKiPfS3_S3_ii_param_2,
	.param .u64 .ptr .align 1 _Z17get_positive_dataPKfS0_S0_PKiPfS3_S3_ii_param_3,
	.param .u64 .ptr .align 1 _Z17get_positive_dataPKfS0_S0_PKiPfS3_S3_ii_param_4,
	.param .u64 .ptr .align 1 _Z17get_positive_dataPKfS0_S0_PKiPfS3_S3_ii_param_5,
	.param .u64 .ptr .align 1 _Z17get_positive_dataPKfS0_S0_PKiPfS3_S3_ii_param_6,
	.param .u32 _Z17get_positive_dataPKfS0_S0_PKiPfS3_S3_ii_param_7,
	.param .u32 _Z17get_positive_dataPKfS0_S0_PKiPfS3_S3_ii_param_8
)
{
	.reg .pred 	%p<21>;
	.reg .b32 	%r<71>;
	.reg .b32 	%f<35>;
	.reg .b64 	%rd<50>;

	ld.param.u64 	%rd8, [_Z17get_positive_dataPKfS0_S0_PKiPfS3_S3_ii_param_0];
	ld.param.u64 	%rd11, [_Z17get_positive_dataPKfS0_S0_PKiPfS3_S3_ii_param_1];
	ld.param.u64 	%rd9, [_Z17get_positive_dataPKfS0_S0_PKiPfS3_S3_ii_param_2];
	ld.param.u64 	%rd10, [_Z17get_positive_dataPKfS0_S0_PKiPfS3_S3_ii_param_3];
	ld.param.u64 	%rd12, [_Z17get_positive_dataPKfS0_S0_PKiPfS3_S3_ii_param_4];
	ld.param.u64 	%rd13, [_Z17get_positive_dataPKfS0_S0_PKiPfS3_S3_ii_param_5];
	ld.param.u64 	%rd14, [_Z17get_positive_dataPKfS0_S0_PKiPfS3_S3_ii_param_6];
	ld.param.u32 	%r38, [_Z17get_positive_dataPKfS0_S0_PKiPfS3_S3_ii_param_7];
	ld.param.u32 	%r37, [_Z17get_positive_dataPKfS0_S0_PKiPfS3_S3_ii_param_8];
	cvta.to.global.u64 	%rd1, %rd13;
	cvta.to.global.u64 	%rd2, %rd11;
	cvta.to.global.u64 	%rd3, %rd14;
	cvta.to.global.u64 	%rd4, %rd12;
	mov.u32 	%r39, %ctaid.x;
	mov.u32 	%r40, %ntid.x;
	mov.u32 	%r41, %tid.x;
	mad.lo.s32 	%r1, %r39, %r40, %r41;
	setp.ge.s32 	%p1, %r1, %r38;
	@%p1 bra 	$L__BB0_29;
	cvta.to.global.u64 	%rd15, %rd10;
	mul.wide.s32 	%rd16, %r1, 4;
	add.s64 	%rd17, %rd15, %rd16;
	ld.global.u32 	%r42, [%rd17];
	setp.eq.s32 	%p2, %r42, -1;
	@%p2 bra 	$L__BB0_16;
	shl.b32 	%r43, %r1, 2;
	cvta.to.global.u64 	%rd18, %rd8;
	mul.wide.s32 	%rd19, %r43, 4;
	add.s64 	%rd20, %rd18, %rd19;
	ld.global.f32 	%f1, [%rd20];
	add.s64 	%rd21, %rd4, %rd19;
	st.global.f32 	[%rd21], %f1;
	ld.global.f32 	%f2, [%rd20+4];
	st.global.f32 	[%rd21+4], %f2;
	ld.global.f32 	%f3, [%rd20+8];
	st.global.f32 	[%rd21+8], %f3;
	ld.global.f32 	%f4, [%rd20+12];
	st.global.f32 	[%rd21+12], %f4;
	setp.lt.s32 	%p3, %r37, 1;
	@%p3 bra 	$L__BB0_15;
	mul.lo.s32 	%r2, %r37, %r1;
	and.b32  	%r3, %r37, 15;
	setp.lt.u32 	%p4, %r37, 16;
	mov.b32 	%r62, 0;
	@%p4 bra 	$L__BB0_6;
	and.b32  	%r62, %r37, 2147483632;
	neg.s32 	%r60, %r62;
	add.s64 	%rd5, %rd2, 32;
	add.s64 	%rd6, %rd1, 32;
	mov.u32 	%r59, %r2;
$L__BB0_5:
	.pragma "nounroll";
	mul.wide.s32 	%rd22, %r59, 4;
	add.s64 	%rd23, %rd5, %rd22;
	add.s64 	%rd24, %rd6, %rd22;
	ld.global.f32 	%f5, [%rd23+-32];
	st.global.f32 	[%rd24+-32], %f5;
	ld.global.f32 	%f6, [%rd23+-28];
	st.global.f32 	[%rd24+-28], %f6;
	ld.global.f32 	%f7, [%rd23+-24];
	st.global.f32 	[%rd24+-24], %f7;
	ld.global.f32 	%f8, [%rd23+-20];
	st.global.f32 	[%rd24+-20], %f8;
	ld.global.f32 	%f9, [%rd23+-16];
	st.global.f32 	[%rd24+-16], %f9;
	ld.global.f32 	%f10, [%rd23+-12];
	st.global.f32 	[%rd24+-12], %f10;
	ld.global.f32 	%f11, [%rd23+-8];
	st.global.f32 	[%rd24+-8], %f11;
	ld.global.f32 	%f12, [%rd23+-4];
	st.global.f32 	[%rd24+-4], %f12;
	ld.global.f32 	%f13, [%rd23];
	st.global.f32 	[%rd24], %f13;
	ld.global.f32 	%f14, [%rd23+4];
	st.global.f32 	[%rd24+4], %f14;
	ld.global.f32 	%f15, [%rd23+8];
	st.global.f32 	[%rd24+8], %f15;
	ld.global.f32 	%f16, [%rd23+12];
	st.global.f32 	[%rd24+12], %f16;
	ld.global.f32 	%f17, [%rd23+16];
	st.global.f32 	[%rd24+16], %f17;
	ld.global.f32 	%f18, [%rd23+20];
	st.global.f32 	[%rd24+20], %f18;
	ld.global.f32 	%f19, [%rd23+24];
	st.global.f32 	[%rd24+24], %f19;
	ld.global.f32 	%f20, [%rd23+28];
	st.global.f32 	[%rd24+28], %f20;
	add.s32 	%r60, %r60, 16;
	add.s32 	%r59, %r59, 16;
	setp.ne.s32 	%p5, %r60, 0;
	@%p5 bra 	$L__BB0_5;
$L__BB0_6:
	setp.eq.s32 	%p6, %r3, 0;
	@%p6 bra 	$L__BB0_15;
	and.b32  	%r11, %r37, 7;
	setp.lt.u32 	%p7, %r3, 8;
	@%p7 bra 	$L__BB0_9;
	add.s32 	%r45, %r62, %r2;
	mul.wide.s32 	%rd25, %r45, 4;
	add.s64 	%rd26, %rd2, %rd25;
	ld.global.f32 	%f21, [%rd26];
	add.s64 	%rd27, %rd1, %rd25;
	st.global.f32 	[%rd27], %f21;
	ld.global.f32 	%f22, [%rd26+4];
	st.global.f32 	[%rd27+4], %f22;
	ld.global.f32 	%f23, [%rd26+8];
	st.global.f32 	[%rd27+8], %f23;
	ld.global.f32 	%f24, [%rd26+12];
	st.global.f32 	[%rd27+12], %f24;
	ld.global.f32 	%f25, [%rd26+16];
	st.global.f32 	[%rd27+16], %f25;
	ld.global.f32 	%f26, [%rd26+20];
	st.global.f32 	[%rd27+20], %f26;
	ld.global.f32 	%f27, [%rd26+24];
	st.global.f32 	[%rd27+24], %f27;
	ld.global.f32 	%f28, [%rd26+28];
	st.global.f32 	[%rd27+28], %f28;
	add.s32 	%r62, %r62, 8;
$L__BB0_9:
	setp.eq.s32 	%p8, %r11, 0;
	@%p8 bra 	$L__BB0_15;
	and.b32  	%r14, %r37, 3;
	setp.lt.u32 	%p9, %r11, 4;
	@%p9 bra 	$L__BB0_12;
	add.s32 	%r46, %r62, %r2;
	mul.wide.s32 	%rd28, %r46, 4;
	add.s64 	%rd29, %rd2, %rd28;
	ld.global.f32 	%f29, [%rd29];
	add.s64 	%rd30, %rd1, %rd28;
	st.global.f32 	[%rd30], %f29;
	ld.global.f32 	%f30, [%rd29+4];
	st.global.f32 	[%rd30+4], %f30;
	ld.global.f32 	%f31, [%rd29+8];
	st.global.f32 	[%rd30+8], %f31;
	ld.global.f32 	%f32, [%rd29+12];
	st.global.f32 	[%rd30+12], %f32;
	add.s32 	%r62, %r62, 4;
$L__BB0_12:
	setp.eq.s32 	%p10, %r14, 0;
	@%p10 bra 	$L__BB0_15;
	add.s32 	%r65, %r62, %r2;
	neg.s32 	%r64, %r14;
$L__BB0_14:
	.pragma "nounroll";
	mul.wide.s32 	%rd31, %r65, 4;
	add.s64 	%rd32, %rd1, %rd31;
	add.s64 	%rd33, %rd2, %rd31;
	ld.global.f32 	%f33, [%rd33];
	st.global.f32 	[%rd32], %f33;
	add.s32 	%r65, %r65, 1;
	add.s32 	%r64, %r64, 1;
	setp.ne.s32 	%p11, %r64, 0;
	@%p11 bra 	$L__BB0_14;
$L__BB0_15:
	cvta.to.global.u64 	%rd34, %rd9;
	add.s64 	%rd36, %rd34, %rd16;
	ld.global.f32 	%f34, [%rd36];
	add.s64 	%rd37, %rd3, %rd16;
	st.global.f32 	[%rd37], %f34;
	bra.uni 	$L__BB0_29;
$L__BB0_16:
	shl.b32 	%r47, %r1, 2;
	mul.wide.s32 	%rd38, %r47, 4;
	add.s64 	%rd39, %rd4, %rd38;
	mov.b32 	%r48, 0;
	st.global.u32 	[%rd39], %r48;
	st.global.u32 	[%rd39+4], %r48;
	st.global.u32 	[%rd39+8], %r48;
	st.global.u32 	[%rd39+12], %r48;
	setp.lt.s32 	%p12, %r37, 1;
	@%p12 bra 	$L__BB0_28;
	mul.lo.s32 	%r23, %r37, %r1;
	and.b32  	%r24, %r37, 7;
	setp.lt.u32 	%p13, %r37, 8;
	mov.b32 	%r69, 0;
	@%p13 bra 	$L__BB0_20;
	and.b32  	%r69, %r37, 2147483640;
	neg.s32 	%r67, %r69;
	add.s64 	%rd7, %rd1, 16;
	mov.u32 	%r66, %r23;
$L__BB0_19:
	.pragma "nounroll";
	mul.wide.s32 	%rd40, %r66, 4;
	add.s64 	%rd41, %rd7, %rd40;
	mov.b32 	%r50, -1082130432;
	st.global.u32 	[%rd41+-16], %r50;
	st.global.u32 	[%rd41+-12], %r50;
	st.global.u32 	[%rd41+-8], %r50;
	st.global.u32 	[%rd41+-4], %r50;
	st.global.u32 	[%rd41], %r50;
	st.global.u32 	[%rd41+4], %r50;
	st.global.u32 	[%rd41+8], %r50;
	st.global.u32 	[%rd41+12], %r50;
	add.s32 	%r67, %r67, 8;
	add.s32 	%r66, %r66, 8;
	setp.ne.s32 	%p14, %r67, 0;
	@%p14 bra 	$L__BB0_19;
$L__BB0_20:
	setp.eq.s32 	%p15, %r24, 0;
	@%p15 bra 	$L__BB0_28;
	and.b32  	%r32, %r37, 3;
	setp.lt.u32 	%p16, %r24, 4;
	@%p16 bra 	$L__BB0_23;
	add.s32 	%r51, %r69, %r23;
	mul.wide.s32 	%rd42, %r51, 4;
	add.s64 	%rd43, %rd1, %rd42;
	mov.b32 	%r52, -1082130432;
	st.global.u32 	[%rd43], %r52;
	st.global.u32 	[%rd43+4], %r52;
	st.global.u32 	[%rd43+8], %r52;
	st.global.u32 	[%rd43+12], %r52;
	add.s32 	%r69, %r69, 4;
$L__BB0_23:
	setp.eq.s32 	%p17, %r32, 0;
	@%p17 bra 	$L__BB0_28;
	setp.eq.s32 	%p18, %r32, 1;
	@%p18 bra 	$L__BB0_26;
	add.s32 	%r53, %r69, %r23;
	mul.wide.s32 	%rd44, %r53, 4;
	add.s64 	%rd45, %rd1, %rd44;
	mov.b32 	%r54, -1082130432;
	st.global.u32 	[%rd45], %r54;
	st.global.u32 	[%rd45+4], %r54;
	add.s32 	%r69, %r69, 2;
$L__BB0_26:
	and.b32  	%r55, %r37, 1;
	setp.eq.b32 	%p19, %r55, 1;
	not.pred 	%p20, %p19;
	@%p20 bra 	$L__BB0_28;
	add.s32 	%r56, %r69, %r23;
	mul.wide.s32 	%rd46, %r56, 4;
	add.s64 	%rd47, %rd1, %rd46;
	mov.b32 	%r57, -1082130432;
	st.global.u32 	[%rd47], %r57;
$L__BB0_28:
	add.s64 	%rd49, %rd3, %rd16;
	mov.b32 	%r58, -1082130432;
	st.global.u32 	[%rd49], %r58;
$L__BB0_29:
	ret;

}


// ===== COMPILED SASS (sm_100) =====

	.target	sm_100

	.elftype	@"ET_EXEC"


//--------------------- .note.nv.tkinfo           --------------------------
	.section	.note.nv.tkinfo,"",@"SHT_NOTE"
	.sectionflags	@"SHF_NOTE_NV_TKINFO"
	.tkinfo
        /*0018*/ 	.word	0x00000002
        /*0030*/ 	.string	""
        /*0030*/ 	.string	"ptxas"
        /*0030*/ 	.string	"Cuda compilation tools, release 13.0, V13.0.88"
        /*0030*/ 	.string	"Build cuda_13.0.r13.0/compiler.36424714_0"
        /*0030*/ 	.string	"-arch sm_100 -m 64 "



//--------------------- .note.nv.cuinfo           --------------------------
	.section	.note.nv.cuinfo,"",@"SHT_NOTE"
	.sectionflags	@"SHF_NOTE_NV_CUINFO"
        /*0018*/ 	.short	0x0002
        /*001a*/ 	.short	0x0064
        /*001c*/ 	.short	0x0082
	.zero		2


//--------------------- .nv.info                  --------------------------
	.section	.nv.info,"",@"SHT_CUDA_INFO"
	.align	4


	//----- nvinfo : EIATTR_REGCOUNT
	.align		4
        /*0000*/ 	.byte	0x04, 0x2f
        /*0002*/ 	.short	(.L_1 - .L_0)
	.align		4
.L_0:
        /*0004*/ 	.word	index@(_Z17get_positive_dataPKfS0_S0_PKiPfS3_S3_ii)
        /*0008*/ 	.word	0x00000016


	//----- nvinfo : EIATTR_FRAME_SIZE
	.align		4
.L_1:
        /*000c*/ 	.byte	0x04, 0x11
        /*000e*/ 	.short	(.L_3 - .L_2)
	.align		4
.L_2:
        /*0010*/ 	.word	index@(_Z17get_positive_dataPKfS0_S0_PKiPfS3_S3_ii)
        /*0014*/ 	.word	0x00000000


	//----- nvinfo : EIATTR_MIN_STACK_SIZE
	.align		4
.L_3:
        /*0018*/ 	.byte	0x04, 0x12
        /*001a*/ 	.short	(.L_5 - .L_4)
	.align		4
.L_4:
        /*001c*/ 	.word	index@(_Z17get_positive_dataPKfS0_S0_PKiPfS3_S3_ii)
        /*0020*/ 	.word	0x00000000
.L_5:


//--------------------- .nv.compat                --------------------------
	.section	.nv.compat,"",@"SHT_CUDA_COMPAT_INFO"
	.align	4
        /*0000*/ 	.byte	0x02, 0x09, 0x00, 0x00, 0x02, 0x02, 0x01, 0x00, 0x02, 0x05, 0x05, 0x00, 0x03, 0x07, 0x01, 0x01
        /*0010*/ 	.byte	0x02, 0x03, 0x00, 0x00, 0x02, 0x06, 0x01, 0x00, 0x04, 0x0b, 0x08, 0x00, 0x09, 0x00, 0x00, 0x00
        /*0020*/ 	.byte	0x00, 0x00, 0x00, 0x00


//--------------------- .nv.info._Z17get_positive_dataPKfS0_S0_PKiPfS3_S3_ii --------------------------
	.section	.nv.info._Z17get_positive_dataPKfS0_S0_PKiPfS3_S3_ii,"",@"SHT_CUDA_INFO"
	.sectionflags	@""
	.align	4


	//----- nvinfo : EIATTR_CUDA_API_VERSION
	.align		4
        /*0000*/ 	.byte	0x04, 0x37
        /*0002*/ 	.short	(.L_7 - .L_6)
.L_6:
        /*0004*/ 	.word	0x00000082


	//----- nvinfo : EIATTR_KPARAM_INFO
	.align		4
.L_7:
        /*0008*/ 	.byte	0x04, 0x17
        /*000a*/ 	.short	(.L_9 - .L_8)
.L_8:
        /*000c*/ 	.word	0x00000000
        /*0010*/ 	.short	0x0008
        /*0012*/ 	.short	0x003c
        /*0014*/ 	.byte	0x00, 0xf0, 0x11, 0x00


	//----- nvinfo : EIATTR_KPARAM_INFO
	.align		4
.L_9:
        /*0018*/ 	.byte	0x04, 0x17
        /*001a*/ 	.short	(.L_11 - .L_10)
.L_10:
        /*001c*/ 	.word	0x00000000
        /*0020*/ 	.short	0x0007
        /*0022*/ 	.short	0x0038
        /*0024*/ 	.byte	0x00, 0xf0, 0x11, 0x00


	//----- nvinfo : EIATTR_KPARAM_INFO
	.align		4
.L_11:
        /*0028*/ 	.byte	0x04, 0x17
        /*002a*/ 	.short	(.L_13 - .L_12)
.L_12:
        /*002c*/ 	.word	0x00000000
        /*0030*/ 	.short	0x0006
        /*0032*/ 	.short	0x0030
        /*0034*/ 	.byte	0x00, 0xf5, 0x21, 0x00


	//----- nvinfo : EIATTR_KPARAM_INFO
	.align		4
.L_13:
        /*0038*/ 	.byte	0x04, 0x17
        /*003a*/ 	.short	(.L_15 - .L_14)
.L_14:
        /*003c*/ 	.word	0x00000000
        /*0040*/ 	.short	0x0005
        /*0042*/ 	.short	0x0028
        /*0044*/ 	.byte	0x00, 0xf5, 0x21, 0x00


	//----- nvinfo : EIATTR_KPARAM_INFO
	.align		4
.L_15:
        /*0048*/ 	.byte	0x04, 0x17
        /*004a*/ 	.short	(.L_17 - .L_16)
.L_16:
        /*004c*/ 	.word	0x00000000
        /*0050*/ 	.short	0x0004
        /*0052*/ 	.short	0x0020
        /*0054*/ 	.byte	0x00, 0xf5, 0x21, 0x00


	//----- nvinfo : EIATTR_KPARAM_INFO
	.align		4
.L_17:
        /*0058*/ 	.byte	0x04, 0x17
        /*005a*/ 	.short	(.L_19 - .L_18)
.L_18:
        /*005c*/ 	.word	0x00000000
        /*0060*/ 	.short	0x0003
        /*0062*/ 	.short	0x0018
        /*0064*/ 	.byte	0x00, 0xf5, 0x21, 0x00


	//----- nvinfo : EIATTR_KPARAM_INFO
	.align		4
.L_19:
        /*0068*/ 	.byte	0x04, 0x17
        /*006a*/ 	.short	(.L_21 - .L_20)
.L_20:
        /*006c*/ 	.word	0x00000000
        /*0070*/ 	.short	0x0002
        /*0072*/ 	.short	0x0010
        /*0074*/ 	.byte	0x00, 0xf5, 0x21, 0x00


	//----- nvinfo : EIATTR_KPARAM_INFO
	.align		4
.L_21:
        /*0078*/ 	.byte	0x04, 0x17
        /*007a*/ 	.short	(.L_23 - .L_22)
.L_22:
        /*007c*/ 	.word	0x00000000
        /*0080*/ 	.short	0x0001
        /*0082*/ 	.short	0x0008
        /*0084*/ 	.byte	0x00, 0xf5, 0x21, 0x00


	//----- nvinfo : EIATTR_KPARAM_INFO
	.align		4
.L_23:
        /*0088*/ 	.byte	0x04, 0x17
        /*008a*/ 	.short	(.L_25 - .L_24)
.L_24:
        /*008c*/ 	.word	0x00000000
        /*0090*/ 	.short	0x0000
        /*0092*/ 	.short	0x0000
        /*0094*/ 	.byte	0x00, 0xf5, 0x21, 0x00


	//----- nvinfo : EIATTR_SPARSE_MMA_MASK
	.align		4
.L_25:
        /*0098*/ 	.byte	0x03, 0x50
        /*009a*/ 	.short	0x0000


	//----- nvinfo : EIATTR_MAXREG_COUNT
	.align		4
        /*009c*/ 	.byte	0x03, 0x1b
        /*009e*/ 	.short	0x00ff


	//----- nvinfo : EIATTR_MERCURY_ISA_VERSION
	.align		4
        /*00a0*/ 	.byte	0x03, 0x5f
        /*00a2*/ 	.short	0x0101


	//----- nvinfo : EIATTR_VRC_CTA_INIT_COUNT
	.align		4
        /*00a4*/ 	.byte	0x02, 0x4a
	.zero		1
	.zero		1


	//----- nvinfo : EIATTR_EXIT_INSTR_OFFSETS
	.align		4
        /*00a8*/ 	.byte	0x04, 0x1c
        /*00aa*/ 	.short	(.L_27 - .L_26)


	//   ....[0]....
.L_26:
        /*00ac*/ 	.word	0x00000070


	//   ....[1]....
        /*00b0*/ 	.word	0x00000980


	//   ....[2]....
        /*00b4*/ 	.word	0x00000e20


	//----- nvinfo : EIATTR_CRS_STACK_SIZE
	.align		4
.L_27:
        /*00b8*/ 	.byte	0x04, 0x1e
        /*00ba*/ 	.short	(.L_29 - .L_28)
.L_28:
        /*00bc*/ 	.word	0x00000000


	//----- nvinfo : EIATTR_CBANK_PARAM_SIZE
	.align		4
.L_29:
        /*00c0*/ 	.byte	0x03, 0x19
        /*00c2*/ 	.short	0x0040


	//----- nvinfo : EIATTR_PARAM_CBANK
	.align		4
        /*00c4*/ 	.byte	0x04, 0x0a
        /*00c6*/ 	.short	(.L_31 - .L_30)
	.align		4
.L_30:
        /*00c8*/ 	.word	index@(.nv.constant0._Z17get_positive_dataPKfS0_S0_PKiPfS3_S3_ii)
        /*00cc*/ 	.short	0x0380
        /*00ce*/ 	.short	0x0040


	//----- nvinfo : EIATTR_SW_WAR
	.align		4
.L_31:
        /*00d0*/ 	.byte	0x04, 0x36
        /*00d2*/ 	.short	(.L_33 - .L_32)
.L_32:
        /*00d4*/ 	.word	0x00000008
.L_33:


//--------------------- .nv.callgraph             --------------------------
	.section	.nv.callgraph,"",@"SHT_CUDA_CALLGRAPH"
	.align	4
	.sectionentsize	8
	.align		4
        /*0000*/ 	.word	0x00000000
	.align		4
        /*0004*/ 	.word	0xffffffff
	.align		4
        /*0008*/ 	.word	0x00000000
	.align		4
        /*000c*/ 	.word	0xfffffffe
	.align		4
        /*0010*/ 	.word	0x00000000
	.align		4
        /*0014*/ 	.word	0xfffffffd
	.align		4
        /*0018*/ 	.word	0x00000000
	.align		4
        /*001c*/ 	.word	0xfffffffc


//--------------------- .text._Z17get_positive_dataPKfS0_S0_PKiPfS3_S3_ii --------------------------
	.section	.text._Z17get_positive_dataPKfS0_S0_PKiPfS3_S3_ii,"ax",@progbits
	.align	128
        .global         _Z17get_positive_dataPKfS0_S0_PKiPfS3_S3_ii
        .type           _Z17get_positive_dataPKfS0_S0_PKiPfS3_S3_ii,@function
        .size           _Z17get_positive_dataPKfS0_S0_PKiPfS3_S3_ii,(.L_x_13 - _Z17get_positive_dataPKfS0_S0_PKiPfS3_S3_ii)
        .other          _Z17get_positive_dataPKfS0_S0_PKiPfS3_S3_ii,@"STO_CUDA_ENTRY STV_DEFAULT"
_Z17get_positive_dataPKfS0_S0_PKiPfS3_S3_ii:
.text._Z17get_positive_dataPKfS0_S0_PKiPfS3_S3_ii:
[----:B------:R-:W-:Y:S01]  /*0000*/  LDC R1, c[0x0][0x37c] ;  /* 0x0000df00ff017b82 */ /* 0x000fe20000000800 */
[----:B------:R-:W0:Y:S07]  /*0010*/  S2R R3, SR_TID.X ;  /* 0x0000000000037919 */ /* 0x000e2e0000002100 */
[----:B------:R-:W0:Y:S01]  /*0020*/  S2UR UR4, SR_CTAID.X ;  /* 0x00000000000479c3 */ /* 0x000e220000002500 */
[----:B------:R-:W1:Y:S07]  /*0030*/  LDCU UR5, c[0x0][0x3b8] ;  /* 0x00007700ff0577ac */ /* 0x000e6e0008000800 */
[----:B------:R-:W0:Y:S02]  /*0040*/  LDC R0, c[0x0][0x360] ;  /* 0x0000d800ff007b82 */ /* 0x000e240000000800 */
[----:B0-----:R-:W-:-:S05]  /*0050*/  IMAD R0, R0, UR4, R3 ;  /* 0x0000000400007c24 */ /* 0x001fca000f8e0203 */
[----:B-1----:R-:W-:-:S13]  /*0060*/  ISETP.GE.AND P0, PT, R0, UR5, PT ;  /* 0x0000000500007c0c */ /* 0x002fda000bf06270 */
[----:B------:R-:W-:Y:S05]  /*0070*/  @P0 EXIT ;  /* 0x000000000000094d */ /* 0x000fea0003800000 */
[----:B------:R-:W0:Y:S01]  /*0080*/  LDC.64 R2, c[0x0][0x398] ;  /* 0x0000e600ff027b82 */ /* 0x000e220000000a00 */
[----:B------:R-:W1:Y:S01]  /*0090*/  LDCU.64 UR16, c[0x0][0x358] ;  /* 0x00006b00ff1077ac */ /* 0x000e620008000a00 */
[----:B0-----:R-:W-:-:S06]  /*00a0*/  IMAD.WIDE R2, R0, 0x4, R2 ;  /* 0x0000000400027825 */ /* 0x001fcc00078e0202 */
[----:B-1----:R-:W2:Y:S02]  /*00b0*/  LDG.E R2, desc[UR16][R2.64] ;  /* 0x0000001002027981 */ /* 0x002ea4000c1e1900 */
[----:B--2---:R-:W-:-:S13]  /*00c0*/  ISETP.NE.AND P0, PT, R2, -0x1, PT ;  /* 0xffffffff0200780c */ /* 0x004fda0003f05270 */
[----:B------:R-:W-:Y:S05]  /*00d0*/  @!P0 BRA `(.L_x_0) ;  /* 0x00000008002c8947 */ /* 0x000fea0003800000 */
[----:B------:R-:W0:Y:S01]  /*00e0*/  LDC.64 R2, c[0x0][0x380] ;  /* 0x0000e000ff027b82 */ /* 0x000e220000000a00 */
[----:B------:R-:W-:Y:S01]  /*00f0*/  SHF.L.U32 R7, R0, 0x2, RZ ;  /* 0x0000000200077819 */ /* 0x000fe200000006ff */
[----:B------:R-:W1:Y:S06]  /*0100*/  LDCU UR9, c[0x0][0x3bc] ;  /* 0x00007780ff0977ac */ /* 0x000e6c0008000800 */
[----:B------:R-:W2:Y:S01]  /*0110*/  LDC.64 R4, c[0x0][0x3a0] ;  /* 0x0000e800ff047b82 */ /* 0x000ea20000000a00 */
[----:B0-----:R-:W-:-:S05]  /*0120*/  IMAD.WIDE R2, R7, 0x4, R2 ;  /* 0x0000000407027825 */ /* 0x001fca00078e0202 */
[----:B------:R-:W3:Y:S01]  /*0130*/  LDG.E R9, desc[UR16][R2.64] ;  /* 0x0000001002097981 */ /* 0x000ee2000c1e1900 */
[----:B--2---:R-:W-:-:S05]  /*0140*/  IMAD.WIDE R4, R7, 0x4, R4 ;  /* 0x0000000407047825 */ /* 0x004fca00078e0204 */
[----:B---3--:R0:W-:Y:S04]  /*0150*/  STG.E desc[UR16][R4.64], R9 ;  /* 0x0000000904007986 */ /* 0x0081e8000c101910 */
[----:B------:R-:W2:Y:S04]  /*0160*/  LDG.E R7, desc[UR16][R2.64+0x4] ;  /* 0x0000041002077981 */ /* 0x000ea8000c1e1900 */
[----:B--2---:R0:W-:Y:S04]  /*0170*/  STG.E desc[UR16][R4.64+0x4], R7 ;  /* 0x0000040704007986 */ /* 0x0041e8000c101910 */
[----:B------:R-:W2:Y:S04]  /*0180*/  LDG.E R11, desc[UR16][R2.64+0x8] ;  /* 0x00000810020b7981 */ /* 0x000ea8000c1e1900 */
[----:B--2---:R0:W-:Y:S04]  /*0190*/  STG.E desc[UR16][R4.64+0x8], R11 ;  /* 0x0000080b04007986 */ /* 0x0041e8000c101910 */
[----:B------:R-:W2:Y:S01]  /*01a0*/  LDG.E R13, desc[UR16][R2.64+0xc] ;  /* 0x00000c10020d7981 */ /* 0x000ea2000c1e1900 */
[----:B-1----:R-:W-:-:S03]  /*01b0*/  UISETP.GE.AND UP0, UPT, UR9, 0x1, UPT ;  /* 0x000000010900788c */ /* 0x002fc6000bf06270 */
[----:B--2---:R0:W-:Y:S06]  /*01c0*/  STG.E desc[UR16][R4.64+0xc], R13 ;  /* 0x00000c0d04007986 */ /* 0x0041ec000c101910 */
[----:B------:R-:W-:Y:S05]  /*01d0*/  BRA.U !UP0, `(.L_x_1) ;  /* 0x0000000508d07547 */ /* 0x000fea000b800000 */
[----:B------:R-:W-:Y:S02]  /*01e0*/  UISETP.GE.U32.AND UP1, UPT, UR9, 0x10, UPT ;  /* 0x000000100900788c */ /* 0x000fe4000bf26070 */
[----:B------:R-:W-:Y:S01]  /*01f0*/  IMAD R2, R0, UR9, RZ ;  /* 0x0000000900027c24 */ /* 0x000fe2000f8e02ff */
[----:B------:R-:W-:Y:S01]  /*0200*/  ULOP3.LUT UR14, UR9, 0xf, URZ, 0xc0, !UPT ;  /* 0x0000000f090e7892 */ /* 0x000fe2000f8ec0ff */
[----:B------:R-:W-:-:S03]  /*0210*/  UMOV UR4, URZ ;  /* 0x000000ff00047c82 */ /* 0x000fc60008000000 */
[----:B------:R-:W-:Y:S02]  /*0220*/  UISETP.NE.AND UP0, UPT, UR14, URZ, UPT ;  /* 0x000000ff0e00728c */ /* 0x000fe4000bf05270 */
[----:B------:R-:W-:Y:S09]  /*0230*/  BRA.U !UP1, `(.L_x_2) ;  /* 0x0000000109cc7547 */ /* 0x000ff2000b800000 */
[----:B------:R-:W1:Y:S01]  /*0240*/  LDCU.64 UR10, c[0x0][0x388] ;  /* 0x00007100ff0a77ac */ /* 0x000e620008000a00 */
[----:B------:R-:W-:Y:S01]  /*0250*/  IMAD.MOV.U32 R3, RZ, RZ, R2 ;  /* 0x000000ffff037224 */ /* 0x000fe200078e0002 */
[----:B------:R-:W2:Y:S01]  /*0260*/  LDCU.64 UR12, c[0x0][0x3a8] ;  /* 0x00007500ff0c77ac */ /* 0x000ea20008000a00 */
[----:B------:R-:W-:Y:S02]  /*0270*/  ULOP3.LUT UR4, UR9, 0x7ffffff0, URZ, 0xc0, !UPT ;  /* 0x7ffffff009047892 */ /* 0x000fe4000f8ec0ff */
[----:B-1----:R-:W-:Y:S02]  /*0280*/  UIADD3 UR7, UP1, UPT, UR10, 0x20, URZ ;  /* 0x000000200a077890 */ /* 0x002fe4000ff3e0ff */
[----:B------:R-:W-:Y:S02]  /*0290*/  UIADD3 UR10, UPT, UPT, -UR4, URZ, URZ ;  /* 0x000000ff040a7290 */ /* 0x000fe4000fffe1ff */
[----:B--2---:R-:W-:Y:S02]  /*02a0*/  UIADD3 UR5, UP2, UPT, UR12, 0x20, URZ ;  /* 0x000000200c057890 */ /* 0x004fe4000ff5e0ff */
[----:B------:R-:W-:-:S02]  /*02b0*/  UIADD3.X UR8, UPT, UPT, URZ, UR11, URZ, UP1, !UPT ;  /* 0x0000000bff087290 */ /* 0x000fc40008ffe4ff */
[----:B------:R-:W-:-:S12]  /*02c0*/  UIADD3.X UR6, UPT, UPT, URZ, UR13, URZ, UP2, !UPT ;  /* 0x0000000dff067290 */ /* 0x000fd800097fe4ff */
.L_x_3:
[----:B0-----:R-:W-:Y:S01]  /*02d0*/  MOV R4, UR7 ;  /* 0x0000000700047c02 */ /* 0x001fe20008000f00 */
[----:B------:R-:W-:-:S04]  /*02e0*/  IMAD.U32 R5, RZ, RZ, UR8 ;  /* 0x00000008ff057e24 */ /* 0x000fc8000f8e00ff */
[----:B------:R-:W-:-:S05]  /*02f0*/  IMAD.WIDE R4, R3, 0x4, R4 ;  /* 0x0000000403047825 */ /* 0x000fca00078e0204 */
[----:B----4-:R-:W2:Y:S01]  /*0300*/  LDG.E R9, desc[UR16][R4.64+-0x20] ;  /* 0xffffe01004097981 */ /* 0x010ea2000c1e1900 */
[----:B------:R-:W-:Y:S01]  /*0310*/  MOV R6, UR5 ;  /* 0x0000000500067c02 */ /* 0x000fe20008000f00 */
[----:B------:R-:W-:-:S04]  /*0320*/  IMAD.U32 R7, RZ, RZ, UR6 ;  /* 0x00000006ff077e24 */ /* 0x000fc8000f8e00ff */
[----:B------:R-:W-:-:S05]  /*0330*/  IMAD.WIDE R6, R3, 0x4, R6 ;  /* 0x0000000403067825 */ /* 0x000fca00078e0206 */
[----:B--2---:R0:W-:Y:S04]  /*0340*/  STG.E desc[UR16][R6.64+-0x20], R9 ;  /* 0xffffe00906007986 */ /* 0x0041e8000c101910 */
[----:B------:R-:W2:Y:S04]  /*0350*/  LDG.E R11, desc[UR16][R4.64+-0x1c] ;  /* 0xffffe410040b7981 */ /* 0x000ea8000c1e1900 */
[----:B--2---:R1:W-:Y:S04]  /*0360*/  STG.E desc[UR16][R6.64+-0x1c], R11 ;  /* 0xffffe40b06007986 */ /* 0x0043e8000c101910 */
[----:B------:R-:W2:Y:S04]  /*0370*/  LDG.E R13, desc[UR16][R4.64+-0x18] ;  /* 0xffffe810040d7981 */ /* 0x000ea8000c1e1900 */
[----:B--2---:R2:W-:Y:S04]  /*0380*/  STG.E desc[UR16][R6.64+-0x18], R13 ;  /* 0xffffe80d06007986 */ /* 0x0045e8000c101910 */
[----:B------:R-:W3:Y:S04]  /*0390*/  LDG.E R15, desc[UR16][R4.64+-0x14] ;  /* 0xffffec10040f7981 */ /* 0x000ee8000c1e1900 */
[----:B---3--:R3:W-:Y:S04]  /*03a0*/  STG.E desc[UR16][R6.64+-0x14], R15 ;  /* 0xffffec0f06007986 */ /* 0x0087e8000c101910 */
[----:B------:R-:W4:Y:S04]  /*03b0*/  LDG.E R17, desc[UR16][R4.64+-0x10] ;  /* 0xfffff01004117981 */ /* 0x000f28000c1e1900 */
[----:B----4-:R4:W-:Y:S04]  /*03c0*/  STG.E desc[UR16][R6.64+-0x10], R17 ;  /* 0xfffff01106007986 */ /* 0x0109e8000c101910 */
[----:B------:R-:W5:Y:S04]  /*03d0*/  LDG.E R19, desc[UR16][R4.64+-0xc] ;  /* 0xfffff41004137981 */ /* 0x000f68000c1e1900 */
[----:B-----5:R5:W-:Y:S04]  /*03e0*/  STG.E desc[UR16][R6.64+-0xc], R19 ;  /* 0xfffff41306007986 */ /* 0x020be8000c101910 */
[----:B0-----:R-:W2:Y:S04]  /*03f0*/  LDG.E R9, desc[UR16][R4.64+-0x8] ;  /* 0xfffff81004097981 */ /* 0x001ea8000c1e1900 */
[----:B--2---:R0:W-:Y:S04]  /*0400*/  STG.E desc[UR16][R6.64+-0x8], R9 ;  /* 0xfffff80906007986 */ /* 0x0041e8000c101910 */
[----:B-1----:R-:W2:Y:S04]  /*0410*/  LDG.E R11, desc[UR16][R4.64+-0x4] ;  /* 0xfffffc10040b7981 */ /* 0x002ea8000c1e1900 */
[----:B--2---:R1:W-:Y:S04]  /*0420*/  STG.E desc[UR16][R6.64+-0x4], R11 ;  /* 0xfffffc0b06007986 */ /* 0x0043e8000c101910 */
[----:B------:R-:W2:Y:S04]  /*0430*/  LDG.E R13, desc[UR16][R4.64] ;  /* 0x00000010040d7981 */ /* 0x000ea8000c1e1900 */
[----:B--2---:R2:W-:Y:S04]  /*0440*/  STG.E desc[UR16][R6.64], R13 ;  /* 0x0000000d06007986 */ /* 0x0045e8000c101910 */
[----:B---3--:R-:W3:Y:S04]  /*0450*/  LDG.E R15, desc[UR16][R4.64+0x4] ;  /* 0x00000410040f7981 */ /* 0x008ee8000c1e1900 */
[----:B---3--:R3:W-:Y:S04]  /*0460*/  STG.E desc[UR16][R6.64+0x4], R15 ;  /* 0x0000040f06007986 */ /* 0x0087e8000c101910 */
[----:B----4-:R-:W4:Y:S04]  /*0470*/  LDG.E R17, desc[UR16][R4.64+0x8] ;  /* 0x0000081004117981 */ /* 0x010f28000c1e1900 */
[----:B----4-:R4:W-:Y:S04]  /*0480*/  STG.E desc[UR16][R6.64+0x8], R17 ;  /* 0x0000081106007986 */ /* 0x0109e8000c101910 */
[----:B-----5:R-:W5:Y:S04]  /*0490*/  LDG.E R19, desc[UR16][R4.64+0xc] ;  /* 0x00000c1004137981 */ /* 0x020f68000c1e1900 */
[----:B-----5:R4:W-:Y:S04]  /*04a0*/  STG.E desc[UR16][R6.64+0xc], R19 ;  /* 0x00000c1306007986 */ /* 0x0209e8000c101910 */
[----:B0-----:R-:W5:Y:S04]  /*04b0*/  LDG.E R9, desc[UR16][R4.64+0x10] ;  /* 0x0000101004097981 */ /* 0x001f68000c1e1900 */
[----:B-----5:R4:W-:Y:S04]  /*04c0*/  STG.E desc[UR16][R6.64+0x10], R9 ;  /* 0x0000100906007986 */ /* 0x0209e8000c101910 */
[----:B-1----:R-:W5:Y:S04]  /*04d0*/  LDG.E R11, desc[UR16][R4.64+0x14] ;  /* 0x00001410040b7981 */ /* 0x002f68000c1e1900 */
[----:B-----5:R4:W-:Y:S04]  /*04e0*/  STG.E desc[UR16][R6.64+0x14], R11 ;  /* 0x0000140b06007986 */ /* 0x0209e8000c101910 */
[----:B--2---:R-:W2:Y:S04]  /*04f0*/  LDG.E R13, desc[UR16][R4.64+0x18] ;  /* 0x00001810040d7981 */ /* 0x004ea8000c1e1900 */
[----:B--2---:R4:W-:Y:S04]  /*0500*/  STG.E desc[UR16][R6.64+0x18], R13 ;  /* 0x0000180d06007986 */ /* 0x0049e8000c101910 */
[----:B---3--:R-:W2:Y:S01]  /*0510*/  LDG.E R15, desc[UR16][R4.64+0x1c] ;  /* 0x00001c10040f7981 */ /* 0x008ea2000c1e1900 */
[----:B------:R-:W-:Y:S01]  /*0520*/  UIADD3 UR10, UPT, UPT, UR10, 0x10, URZ ;  /* 0x000000100a0a7890 */ /* 0x000fe2000fffe0ff */
[----:B------:R-:W-:-:S03]  /*0530*/  IADD3 R3, PT, PT, R3, 0x10, RZ ;  /* 0x0000001003037810 */ /* 0x000fc60007ffe0ff */
[----:B------:R-:W-:Y:S01]  /*0540*/  UISETP.NE.AND UP1, UPT, UR10, URZ, UPT ;  /* 0x000000ff0a00728c */ /* 0x000fe2000bf25270 */
[----:B--2---:R4:W-:Y:S08]  /*0550*/  STG.E desc[UR16][R6.64+0x1c], R15 ;  /* 0x00001c0f06007986 */ /* 0x0049f0000c101910 */
[----:B------:R-:W-:Y:S05]  /*0560*/  BRA.U UP1, `(.L_x_3) ;  /* 0xfffffffd01587547 */ /* 0x000fea000b83ffff */
.L_x_2:
[----:B------:R-:W-:Y:S05]  /*0570*/  BRA.U !UP0, `(.L_x_1) ;  /* 0x0000000108e87547 */ /* 0x000fea000b800000 */
[----:B------:R-:W-:Y:S02]  /*0580*/  UISETP.GE.U32.AND UP0, UPT, UR14, 0x8, UPT ;  /* 0x000000080e00788c */ /* 0x000fe4000bf06070 */
[----:B------:R-:W-:-:S04]  /*0590*/  ULOP3.LUT UR6, UR9, 0x7, URZ, 0xc0, !UPT ;  /* 0x0000000709067892 */ /* 0x000fc8000f8ec0ff */
[----:B------:R-:W-:-:S03]  /*05a0*/  UISETP.NE.AND UP1, UPT, UR6, URZ, UPT ;  /* 0x000000ff0600728c */ /* 0x000fc6000bf25270 */
[----:B------:R-:W-:Y:S08]  /*05b0*/  BRA.U !UP0, `(.L_x_4) ;  /* 0x0000000108587547 */ /* 0x000ff0000b800000 */
[----:B0-----:R-:W0:Y:S01]  /*05c0*/  LDC.64 R4, c[0x0][0x388] ;  /* 0x0000e200ff047b82 */ /* 0x001e220000000a00 */
[----:B------:R-:W-:-:S07]  /*05d0*/  IADD3 R3, PT, PT, R2, UR4, RZ ;  /* 0x0000000402037c10 */ /* 0x000fce000fffe0ff */
[----:B----4-:R-:W1:Y:S01]  /*05e0*/  LDC.64 R6, c[0x0][0x3a8] ;  /* 0x0000ea00ff067b82 */ /* 0x010e620000000a00 */
[----:B0-----:R-:W-:-:S05]  /*05f0*/  IMAD.WIDE R4, R3, 0x4, R4 ;  /* 0x0000000403047825 */ /* 0x001fca00078e0204 */
[----:B------:R-:W2:Y:S01]  /*0600*/  LDG.E R9, desc[UR16][R4.64] ;  /* 0x0000001004097981 */ /* 0x000ea2000c1e1900 */
[----:B-1----:R-:W-:-:S05]  /*0610*/  IMAD.WIDE R6, R3, 0x4, R6 ;  /* 0x0000000403067825 */ /* 0x002fca00078e0206 */
[----:B--2---:R0:W-:Y:S04]  /*0620*/  STG.E desc[UR16][R6.64], R9 ;  /* 0x0000000906007986 */ /* 0x0041e8000c101910 */
[----:B------:R-:W2:Y:S04]  /*0630*/  LDG.E R3, desc[UR16][R4.64+0x4] ;  /* 0x0000041004037981 */ /* 0x000ea8000c1e1900 */
[----:B--2---:R1:W-:Y:S04]  /*0640*/  STG.E desc[UR16][R6.64+0x4], R3 ;  /* 0x0000040306007986 */ /* 0x0043e8000c101910 */
[----:B------:R-:W2:Y:S04]  /*0650*/  LDG.E R11, desc[UR16][R4.64+0x8] ;  /* 0x00000810040b7981 */ /* 0x000ea8000c1e1900 */
[----:B--2---:R2:W-:Y:S04]  /*0660*/  STG.E desc[UR16][R6.64+0x8], R11 ;  /* 0x0000080b06007986 */ /* 0x0045e8000c101910 */
[----:B------:R-:W3:Y:S04]  /*0670*/  LDG.E R13, desc[UR16][R4.64+0xc] ;  /* 0x00000c10040d7981 */ /* 0x000ee8000c1e1900 */
[----:B---3--:R2:W-:Y:S04]  /*0680*/  STG.E desc[UR16][R6.64+0xc], R13 ;  /* 0x00000c0d06007986 */ /* 0x0085e8000c101910 */
[----:B------:R-:W3:Y:S04]  /*0690*/  LDG.E R15, desc[UR16][R4.64+0x10] ;  /* 0x00001010040f7981 */ /* 0x000ee8000c1e1900 */
[----:B---3--:R2:W-:Y:S04]  /*06a0*/  STG.E desc[UR16][R6.64+0x10], R15 ;  /* 0x0000100f06007986 */ /* 0x0085e8000c101910 */
[----:B------:R-:W3:Y:S04]  /*06b0*/  LDG.E R17, desc[UR16][R4.64+0x14] ;  /* 0x0000141004117981 */ /* 0x000ee8000c1e1900 */
[----:B---3--:R2:W-:Y:S04]  /*06c0*/  STG.E desc[UR16][R6.64+0x14], R17 ;  /* 0x0000141106007986 */ /* 0x0085e8000c101910 */
[----:B0-----:R-:W3:Y:S04]  /*06d0*/  LDG.E R9, desc[UR16][R4.64+0x18] ;  /* 0x0000181004097981 */ /* 0x001ee8000c1e1900 */
[----:B---3--:R2:W-:Y:S04]  /*06e0*/  STG.E desc[UR16][R6.64+0x18], R9 ;  /* 0x0000180906007986 */ /* 0x0085e8000c101910 */
[----:B-1----:R-:W3:Y:S01]  /*06f0*/  LDG.E R3, desc[UR16][R4.64+0x1c] ;  /* 0x00001c1004037981 */ /* 0x002ee2000c1e1900 */
[----:B------:R-:W-:-:S03]  /*0700*/  UIADD3 UR4, UPT, UPT, UR4, 0x8, URZ ;  /* 0x0000000804047890 */ /* 0x000fc6000fffe0ff */
[----:B---3--:R2:W-:Y:S09]  /*0710*/  STG.E desc[UR16][R6.64+0x1c], R3 ;  /* 0x00001c0306007986 */ /* 0x0085f2000c101910 */
.L_x_4:
[----:B------:R-:W-:Y:S05]  /*0720*/  BRA.U !UP1, `(.L_x_1) ;  /* 0x00000001097c7547 */ /* 0x000fea000b800000 */
[----:B------:R-:W-:Y:S02]  /*0730*/  UISETP.GE.U32.AND UP0, UPT, UR6, 0x4, UPT ;  /* 0x000000040600788c */ /* 0x000fe4000bf06070 */
[----:B------:R-:W-:-:S04]  /*0740*/  ULOP3.LUT UR5, UR9, 0x3, URZ, 0xc0, !UPT ;  /* 0x0000000309057892 */ /* 0x000fc8000f8ec0ff */
[----:B------:R-:W-:-:S03]  /*0750*/  UISETP.NE.AND UP1, UPT, UR5, URZ, UPT ;  /* 0x000000ff0500728c */ /* 0x000fc6000bf25270 */
[----:B------:R-:W-:Y:S08]  /*0760*/  BRA.U !UP0, `(.L_x_5) ;  /* 0x0000000108387547 */ /* 0x000ff0000b800000 */
[----:B0-----:R-:W0:Y:S01]  /*0770*/  LDC.64 R4, c[0x0][0x388] ;  /* 0x0000e200ff047b82 */ /* 0x001e220000000a00 */
[----:B--2-4-:R-:W-:-:S07]  /*0780*/  VIADD R9, R2, UR4 ;  /* 0x0000000402097c36 */ /* 0x014fce0008000000 */
[----:B------:R-:W1:Y:S01]  /*0790*/  LDC.64 R6, c[0x0][0x3a8] ;  /* 0x0000ea00ff067b82 */ /* 0x000e620000000a00 */
        /* <DEDUP_REMOVED lines=8> */
[----:B------:R-:W2:Y:S01]  /*0820*/  LDG.E R13, desc[UR16][R4.64+0xc] ;  /* 0x00000c10040d7981 */ /* 0x000ea2000c1e1900 */
[----:B------:R-:W-:-:S03]  /*0830*/  UIADD3 UR4, UPT, UPT, UR4, 0x4, URZ ;  /* 0x0000000404047890 */ /* 0x000fc6000fffe0ff */
[----:B--2---:R1:W-:Y:S09]  /*0840*/  STG.E desc[UR16][R6.64+0xc], R13 ;  /* 0x00000c0d06007986 */ /* 0x0043f2000c101910 */
.L_x_5:
[----:B------:R-:W-:Y:S05]  /*0850*/  BRA.U !UP1, `(.L_x_1) ;  /* 0x0000000109307547 */ /* 0x000fea000b800000 */
[----:B012-4-:R-:W0:Y:S01]  /*0860*/  LDC.64 R6, c[0x0][0x3a8] ;  /* 0x0000ea00ff067b82 */ /* 0x017e220000000a00 */
[----:B------:R-:W-:Y:S01]  /*0870*/  IADD3 R11, PT, PT, R2, UR4, RZ ;  /* 0x00000004020b7c10 */ /* 0x000fe2000fffe0ff */
[----:B------:R-:W-:-:S06]  /*0880*/  UIADD3 UR5, UPT, UPT, -UR5, URZ, URZ ;  /* 0x000000ff05057290 */ /* 0x000fcc000fffe1ff */
[----:B------:R-:W1:Y:S06]  /*0890*/  LDC.64 R8, c[0x0][0x388] ;  /* 0x0000e200ff087b82 */ /* 0x000e6c0000000a00 */
.L_x_6:
[----:B-1-3--:R-:W-:-:S06]  /*08a0*/  IMAD.WIDE R4, R11, 0x4, R8 ;  /* 0x000000040b047825 */ /* 0x00afcc00078e0208 */
[----:B------:R-:W2:Y:S01]  /*08b0*/  LDG.E R5, desc[UR16][R4.64] ;  /* 0x0000001004057981 */ /* 0x000ea2000c1e1900 */
[C---:B0-----:R-:W-:Y:S01]  /*08c0*/  IMAD.WIDE R2, R11.reuse, 0x4, R6 ;  /* 0x000000040b027825 */ /* 0x041fe200078e0206 */
[----:B------:R-:W-:Y:S01]  /*08d0*/  UIADD3 UR5, UPT, UPT, UR5, 0x1, URZ ;  /* 0x0000000105057890 */ /* 0x000fe2000fffe0ff */
[----:B------:R-:W-:-:S03]  /*08e0*/  IADD3 R11, PT, PT, R11, 0x1, RZ ;  /* 0x000000010b0b7810 */ /* 0x000fc60007ffe0ff */
[----:B------:R-:W-:Y:S01]  /*08f0*/  UISETP.NE.AND UP0, UPT, UR5, URZ, UPT ;  /* 0x000000ff0500728c */ /* 0x000fe2000bf05270 */
[----:B--2---:R3:W-:Y:S08]  /*0900*/  STG.E desc[UR16][R2.64], R5 ;  /* 0x0000000502007986 */ /* 0x0047f0000c101910 */
[----:B------:R-:W-:Y:S05]  /*0910*/  BRA.U UP0, `(.L_x_6) ;  /* 0xfffffffd00e07547 */ /* 0x000fea000b83ffff */
.L_x_1:
[----:B-123--:R-:W1:Y:S08]  /*0920*/  LDC.64 R2, c[0x0][0x390] ;  /* 0x0000e400ff027b82 */ /* 0x00ee700000000a00 */
[----:B0-----:R-:W0:Y:S01]  /*0930*/  LDC.64 R4, c[0x0][0x3b0] ;  /* 0x0000ec00ff047b82 */ /* 0x001e220000000a00 */
[----:B-1----:R-:W-:-:S06]  /*0940*/  IMAD.WIDE R2, R0, 0x4, R2 ;  /* 0x0000000400027825 */ /* 0x002fcc00078e0202 */
[----:B------:R-:W2:Y:S01]  /*0950*/  LDG.E R3, desc[UR16][R2.64] ;  /* 0x0000001002037981 */ /* 0x000ea2000c1e1900 */
[----:B0-----:R-:W-:-:S05]  /*0960*/  IMAD.WIDE R4, R0, 0x4, R4 ;  /* 0x0000000400047825 */ /* 0x001fca00078e0204 */
[----:B--2---:R-:W-:Y:S01]  /*0970*/  STG.E desc[UR16][R4.64], R3 ;  /* 0x0000000304007986 */ /* 0x004fe2000c101910 */
[----:B------:R-:W-:Y:S05]  /*0980*/  EXIT ;  /* 0x000000000000794d */ /* 0x000fea0003800000 */
.L_x_0:
[----:B------:R-:W0:Y:S01]  /*0990*/  LDC.64 R2, c[0x0][0x3a0] ;  /* 0x0000e800ff027b82 */ /* 0x000e220000000a00 */
[----:B------:R-:W-:-:S07]  /*09a0*/  IMAD.SHL.U32 R5, R0, 0x4, RZ ;  /* 0x0000000400057824 */ /* 0x000fce00078e00ff */
[----:B------:R-:W1:Y:S01]  /*09b0*/  LDC R13, c[0x0][0x3bc] ;  /* 0x0000ef00ff0d7b82 */ /* 0x000e620000000800 */
[----:B0-----:R-:W-:-:S05]  /*09c0*/  IMAD.WIDE R2, R5, 0x4, R2 ;  /* 0x0000000405027825 */ /* 0x001fca00078e0202 */
[----:B------:R0:W-:Y:S01]  /*09d0*/  STG.E desc[UR16][R2.64], RZ ;  /* 0x000000ff02007986 */ /* 0x0001e2000c101910 */
[----:B-1----:R-:W-:-:S03]  /*09e0*/  ISETP.GE.AND P0, PT, R13, 0x1, PT ;  /* 0x000000010d00780c */ /* 0x002fc60003f06270 */
[----:B------:R0:W-:Y:S04]  /*09f0*/  STG.E desc[UR16][R2.64+0x4], RZ ;  /* 0x000004ff02007986 */ /* 0x0001e8000c101910 */
[----:B------:R0:W-:Y:S04]  /*0a00*/  STG.E desc[UR16][R2.64+0x8], RZ ;  /* 0x000008ff02007986 */ /* 0x0001e8000c101910 */
[----:B------:R0:W-:Y:S02]  /*0a10*/  STG.E desc[UR16][R2.64+0xc], RZ ;  /* 0x00000cff02007986 */ /* 0x0001e4000c101910 */
[----:B------:R-:W-:Y:S05]  /*0a20*/  @!P0 BRA `(.L_x_7) ;  /* 0x0000000000ec8947 */ /* 0x000fea0003800000 */
[C---:B------:R-:W-:Y:S01]  /*0a30*/  ISETP.GE.U32.AND P1, PT, R13.reuse, 0x8, PT ;  /* 0x000000080d00780c */ /* 0x040fe20003f26070 */
[----:B------:R-:W-:Y:S01]  /*0a40*/  HFMA2 R6, -RZ, RZ, 0, 0 ;  /* 0x00000000ff067431 */ /* 0x000fe200000001ff */
[----:B------:R-:W-:Y:S01]  /*0a50*/  LOP3.LUT R8, R13, 0x7, RZ, 0xc0, !PT ;  /* 0x000000070d087812 */ /* 0x000fe200078ec0ff */
[----:B------:R-:W-:-:S03]  /*0a60*/  IMAD R15, R0, R13, RZ ;  /* 0x0000000d000f7224 */ /* 0x000fc600078e02ff */
[----:B------:R-:W-:-:S07]  /*0a70*/  ISETP.NE.AND P0, PT, R8, RZ, PT ;  /* 0x000000ff0800720c */ /* 0x000fce0003f05270 */
[----:B------:R-:W-:Y:S06]  /*0a80*/  @!P1 BRA `(.L_x_8) ;  /* 0x0000000000589947 */ /* 0x000fec0003800000 */
[----:B------:R-:W1:Y:S01]  /*0a90*/  LDCU.64 UR4, c[0x0][0x3a8] ;  /* 0x00007500ff0477ac */ /* 0x000e620008000a00 */
[----:B------:R-:W-:Y:S01]  /*0aa0*/  LOP3.LUT R6, R13, 0x7ffffff8, RZ, 0xc0, !PT ;  /* 0x7ffffff80d067812 */ /* 0x000fe200078ec0ff */
[----:B------:R-:W-:Y:S01]  /*0ab0*/  IMAD.MOV.U32 R11, RZ, RZ, -0x40800000 ;  /* 0xbf800000ff0b7424 */ /* 0x000fe200078e00ff */
[----:B------:R-:W-:Y:S02]  /*0ac0*/  MOV R9, R15 ;  /* 0x0000000f00097202 */ /* 0x000fe40000000f00 */
[----:B------:R-:W-:Y:S01]  /*0ad0*/  IADD3 R7, PT, PT, -R6, RZ, RZ ;  /* 0x000000ff06077210 */ /* 0x000fe20007ffe1ff */
[----:B-1----:R-:W-:-:S04]  /*0ae0*/  UIADD3 UR4, UP0, UPT, UR4, 0x10, URZ ;  /* 0x0000001004047890 */ /* 0x002fc8000ff1e0ff */
[----:B------:R-:W-:Y:S02]  /*0af0*/  UIADD3.X UR5, UPT, UPT, URZ, UR5, URZ, UP0, !UPT ;  /* 0x00000005ff057290 */ /* 0x000fe400087fe4ff */
[----:B------:R-:W-:-:S04]  /*0b00*/  MOV R4, UR4 ;  /* 0x0000000400047c02 */ /* 0x000fc80008000f00 */
[----:B------:R-:W-:-:S07]  /*0b10*/  IMAD.U32 R5, RZ, RZ, UR5 ;  /* 0x00000005ff057e24 */ /* 0x000fce000f8e00ff */
.L_x_9:
[----:B01----:R-:W-:Y:S01]  /*0b20*/  IMAD.WIDE R2, R9, 0x4, R4 ;  /* 0x0000000409027825 */ /* 0x003fe200078e0204 */
[----:B------:R-:W-:Y:S02]  /*0b30*/  IADD3 R7, PT, PT, R7, 0x8, RZ ;  /* 0x0000000807077810 */ /* 0x000fe40007ffe0ff */
[----:B------:R-:W-:Y:S02]  /*0b40*/  IADD3 R9, PT, PT, R9, 0x8, RZ ;  /* 0x0000000809097810 */ /* 0x000fe40007ffe0ff */
[----:B------:R1:W-:Y:S01]  /*0b50*/  STG.E desc[UR16][R2.64+-0x10], R11 ;  /* 0xfffff00b02007986 */ /* 0x0003e2000c101910 */
[----:B------:R-:W-:-:S03]  /*0b60*/  ISETP.NE.AND P1, PT, R7, RZ, PT ;  /* 0x000000ff0700720c */ /* 0x000fc60003f25270 */
[----:B------:R1:W-:Y:S04]  /*0b70*/  STG.E desc[UR16][R2.64+-0xc], R11 ;  /* 0xfffff40b02007986 */ /* 0x0003e8000c101910 */
[----:B------:R1:W-:Y:S04]  /*0b80*/  STG.E desc[UR16][R2.64+-0x8], R11 ;  /* 0xfffff80b02007986 */ /* 0x0003e8000c101910 */
[----:B------:R1:W-:Y:S04]  /*0b90*/  STG.E desc[UR16][R2.64+-0x4], R11 ;  /* 0xfffffc0b02007986 */ /* 0x0003e8000c101910 */
[----:B------:R1:W-:Y:S04]  /*0ba0*/  STG.E desc[UR16][R2.64], R11 ;  /* 0x0000000b02007986 */ /* 0x0003e8000c101910 */
[----:B------:R1:W-:Y:S04]  /*0bb0*/  STG.E desc[UR16][R2.64+0x4], R11 ;  /* 0x0000040b02007986 */ /* 0x0003e8000c101910 */
[----:B------:R1:W-:Y:S04]  /*0bc0*/  STG.E desc[UR16][R2.64+0x8], R11 ;  /* 0x0000080b02007986 */ /* 0x0003e8000c101910 */
[----:B------:R1:W-:Y:S01]  /*0bd0*/  STG.E desc[UR16][R2.64+0xc], R11 ;  /* 0x00000c0b02007986 */ /* 0x0003e2000c101910 */
[----:B------:R-:W-:Y:S05]  /*0be0*/  @P1 BRA `(.L_x_9) ;  /* 0xfffffffc00cc1947 */ /* 0x000fea000383ffff */
.L_x_8:
[----:B------:R-:W-:Y:S05]  /*0bf0*/  @!P0 BRA `(.L_x_7) ;  /* 0x0000000000788947 */ /* 0x000fea0003800000 */
[----:B------:R-:W-:Y:S02]  /*0c00*/  ISETP.GE.U32.AND P0, PT, R8, 0x4, PT ;  /* 0x000000040800780c */ /* 0x000fe40003f06070 */
[----:B------:R-:W-:-:S04]  /*0c10*/  LOP3.LUT R9, R13, 0x3, RZ, 0xc0, !PT ;  /* 0x000000030d097812 */ /* 0x000fc800078ec0ff */
[----:B------:R-:W-:-:S07]  /*0c20*/  ISETP.NE.AND P1, PT, R9, RZ, PT ;  /* 0x000000ff0900720c */ /* 0x000fce0003f25270 */
[----:B------:R-:W-:Y:S06]  /*0c30*/  @!P0 BRA `(.L_x_10) ;  /* 0x0000000000248947 */ /* 0x000fec0003800000 */
[----:B01----:R-:W0:Y:S01]  /*0c40*/  LDC.64 R2, c[0x0][0x3a8] ;  /* 0x0000ea00ff027b82 */ /* 0x003e220000000a00 */
[----:B------:R-:W-:Y:S01]  /*0c50*/  IMAD.IADD R5, R15, 0x1, R6 ;  /* 0x000000010f057824 */ /* 0x000fe200078e0206 */
[----:B------:R-:W-:Y:S02]  /*0c60*/  MOV R7, 0xbf800000 ;  /* 0xbf80000000077802 */ /* 0x000fe40000000f00 */
[----:B------:R-:W-:Y:S01]  /*0c70*/  IADD3 R6, PT, PT, R6, 0x4, RZ ;  /* 0x0000000406067810 */ /* 0x000fe20007ffe0ff */
[----:B0-----:R-:W-:-:S05]  /*0c80*/  IMAD.WIDE R2, R5, 0x4, R2 ;  /* 0x0000000405027825 */ /* 0x001fca00078e0202 */
[----:B------:R2:W-:Y:S04]  /*0c90*/  STG.E desc[UR16][R2.64], R7 ;  /* 0x0000000702007986 */ /* 0x0005e8000c101910 */
[----:B------:R2:W-:Y:S04]  /*0ca0*/  STG.E desc[UR16][R2.64+0x4], R7 ;  /* 0x0000040702007986 */ /* 0x0005e8000c101910 */
[----:B------:R2:W-:Y:S04]  /*0cb0*/  STG.E desc[UR16][R2.64+0x8], R7 ;  /* 0x0000080702007986 */ /* 0x0005e8000c101910 */
[----:B------:R2:W-:Y:S02]  /*0cc0*/  STG.E desc[UR16][R2.64+0xc], R7 ;  /* 0x00000c0702007986 */ /* 0x0005e4000c101910 */
.L_x_10:
[----:B------:R-:W-:Y:S05]  /*0cd0*/  @!P1 BRA `(.L_x_7) ;  /* 0x0000000000409947 */ /* 0x000fea0003800000 */
[----:B012---:R-:W-:Y:S02]  /*0ce0*/  LOP3.LUT R2, R13, 0x1, RZ, 0xc0, !PT ;  /* 0x000000010d027812 */ /* 0x007fe400078ec0ff */
[----:B------:R-:W-:Y:S02]  /*0cf0*/  ISETP.NE.AND P0, PT, R9, 0x1, PT ;  /* 0x000000010900780c */ /* 0x000fe40003f05270 */
[----:B------:R-:W-:-:S13]  /*0d00*/  ISETP.NE.U32.AND P1, PT, R2, 0x1, PT ;  /* 0x000000010200780c */ /* 0x000fda0003f25070 */
[----:B------:R-:W0:Y:S01]  /*0d10*/  @!P1 LDC.64 R4, c[0x0][0x3a8] ;  /* 0x0000ea00ff049b82 */ /* 0x000e220000000a00 */
[----:B------:R-:W-:Y:S05]  /*0d20*/  @!P0 BRA `(.L_x_11) ;  /* 0x00000000001c8947 */ /* 0x000fea0003800000 */
[----:B------:R-:W1:Y:S01]  /*0d30*/  LDC.64 R2, c[0x0][0x3a8] ;  /* 0x0000ea00ff027b82 */ /* 0x000e620000000a00 */
[----:B------:R-:W-:Y:S02]  /*0d40*/  IMAD.IADD R7, R15, 0x1, R6 ;  /* 0x000000010f077824 */ /* 0x000fe400078e0206 */
[----:B------:R-:W-:Y:S01]  /*0d50*/  HFMA2 R9, -RZ, RZ, -1.875, 0 ;  /* 0xbf800000ff097431 */ /* 0x000fe200000001ff */
[----:B------:R-:W-:Y:S01]  /*0d60*/  IADD3 R6, PT, PT, R6, 0x2, RZ ;  /* 0x0000000206067810 */ /* 0x000fe20007ffe0ff */
[----:B-1----:R-:W-:-:S05]  /*0d70*/  IMAD.WIDE R2, R7, 0x4, R2 ;  /* 0x0000000407027825 */ /* 0x002fca00078e0202 */
[----:B------:R1:W-:Y:S04]  /*0d80*/  STG.E desc[UR16][R2.64], R9 ;  /* 0x0000000902007986 */ /* 0x0003e8000c101910 */
[----:B------:R1:W-:Y:S02]  /*0d90*/  STG.E desc[UR16][R2.64+0x4], R9 ;  /* 0x0000040902007986 */ /* 0x0003e4000c101910 */
.L_x_11:
[----:B-1----:R-:W-:Y:S01]  /*0da0*/  @!P1 IMAD.IADD R3, R15, 0x1, R6 ;  /* 0x000000010f039824 */ /* 0x002fe200078e0206 */
[----:B------:R-:W-:-:S03]  /*0db0*/  @!P1 MOV R7, 0xbf800000 ;  /* 0xbf80000000079802 */ /* 0x000fc60000000f00 */
[----:B0-----:R-:W-:-:S05]  /*0dc0*/  @!P1 IMAD.WIDE R2, R3, 0x4, R4 ;  /* 0x0000000403029825 */ /* 0x001fca00078e0204 */
[----:B------:R3:W-:Y:S02]  /*0dd0*/  @!P1 STG.E desc[UR16][R2.64], R7 ;  /* 0x0000000702009986 */ /* 0x0007e4000c101910 */
.L_x_7:
[----:B0123--:R-:W0:Y:S01]  /*0de0*/  LDC.64 R2, c[0x0][0x3b0] ;  /* 0x0000ec00ff027b82 */ /* 0x00fe220000000a00 */
[----:B------:R-:W-:Y:S01]  /*0df0*/  MOV R5, 0xbf800000 ;  /* 0xbf80000000057802 */ /* 0x000fe20000000f00 */
[----:B0-----:R-:W-:-:S05]  /*0e00*/  IMAD.WIDE R2, R0, 0x4, R2 ;  /* 0x0000000400027825 */ /* 0x001fca00078e0202 */
[----:B------:R-:W-:Y:S01]  /*0e10*/  STG.E desc[UR16][R2.64], R5 ;  /* 0x0000000502007986 */ /* 0x000fe2000c101910 */
[----:B------:R-:W-:Y:S05]  /*0e20*/  EXIT ;  /* 0x000000000000794d */ /* 0x000fea0003800000 */
.L_x_12:
[----:B------:R-:W-:-:S00]  /*0e30*/  BRA `(.L_x_12) ;  /* 0xfffffffc00fc7947 */ /* 0x000fc0000383ffff */
[----:B------:R-:W-:-:S00]  /*0e40*/  NOP ;  /* 0x0000000000007918 */ /* 0x000fc00000000000 */
        /* <DEDUP_REMOVED lines=11> */
.L_x_13:


//--------------------- .nv.shared.reserved.0     --------------------------
	.section	.nv.shared.reserved.0,"aw",@nobits
	.weak		__nv_reservedSMEM_offset_0_alias
	.size		__nv_reservedSMEM_offset_0_alias, 0, 64
	.other		__nv_reservedSMEM_offset_0_alias,@"STO_CUDA_RESERVED_SHARED STV_DEFAULT"
__nv_reservedSMEM_offset_0_alias:
	.zero		0
	.zero		64


//--------------------- .nv.constant0._Z17get_positive_dataPKfS0_S0_PKiPfS3_S3_ii --------------------------
	.section	.nv.constant0._Z17get_positive_dataPKfS0_S0_PKiPfS3_S3_ii,"a",@progbits
	.sectionflags	@""
	.align	4
.nv.constant0._Z17get_positive_dataPKfS0_S0_PKiPfS3_S3_ii:
	.zero		960


//--------------------- SYMBOLS --------------------------

	.type		.nv.reservedSmem.offset0,@object
	.size		.nv.reservedSmem.offset0,0x4
